	.headerflags	@"EF_CUDA_TEXMODE_UNIFIED EF_CUDA_64BIT_ADDRESS EF_CUDA_SM89 EF_CUDA_VIRTUAL_SM(EF_CUDA_SM89)"
	.elftype	@"ET_EXEC"


//--------------------- .nv.info                  --------------------------
	.section	.nv.info,"",@"SHT_CUDA_INFO"
	.align	4


	//----- nvinfo : EIATTR_REGCOUNT
	.align		4
        /*0000*/ 	.byte	0x04, 0x2f
        /*0002*/ 	.short	(.L_2 - .L_1)
	.align		4
.L_1:
        /*0004*/ 	.word	index@(triton__0d1d2de)
        /*0008*/ 	.word	0x00000015


	//----- nvinfo : EIATTR_MAX_STACK_SIZE
	.align		4
.L_2:
        /*000c*/ 	.byte	0x04, 0x23
        /*000e*/ 	.short	(.L_4 - .L_3)
	.align		4
.L_3:
        /*0010*/ 	.word	index@(triton__0d1d2de)
        /*0014*/ 	.word	0x00000000


	//----- nvinfo : EIATTR_MIN_STACK_SIZE
	.align		4
.L_4:
        /*0018*/ 	.byte	0x04, 0x12
        /*001a*/ 	.short	(.L_6 - .L_5)
	.align		4
.L_5:
        /*001c*/ 	.word	index@(triton__0d1d2de)
        /*0020*/ 	.word	0x00000000


	//----- nvinfo : EIATTR_FRAME_SIZE
	.align		4
.L_6:
        /*0024*/ 	.byte	0x04, 0x11
        /*0026*/ 	.short	(.L_8 - .L_7)
	.align		4
.L_7:
        /*0028*/ 	.word	index@(triton__0d1d2de)
        /*002c*/ 	.word	0x00000000
.L_8:


//--------------------- .nv.info.triton__0d1d2de  --------------------------
	.section	.nv.info.triton__0d1d2de,"",@"SHT_CUDA_INFO"
	.align	4


	//----- nvinfo : EIATTR_CUDA_API_VERSION
	.align		4
        /*0000*/ 	.byte	0x04, 0x37
        /*0002*/ 	.short	(.L_10 - .L_9)
.L_9:
        /*0004*/ 	.word	0x0000007b


	//----- nvinfo : EIATTR_PARAM_CBANK
	.align		4
.L_10:
        /*0008*/ 	.byte	0x04, 0x0a
        /*000a*/ 	.short	(.L_12 - .L_11)
	.align		4
.L_11:
        /*000c*/ 	.word	index@(.nv.constant0.triton__0d1d2de)
        /*0010*/ 	.short	0x0160
        /*0012*/ 	.short	0x0014


	//----- nvinfo : EIATTR_CBANK_PARAM_SIZE
	.align		4
.L_12:
        /*0014*/ 	.byte	0x03, 0x19
        /*0016*/ 	.short	0x0014


	//----- nvinfo : EIATTR_KPARAM_INFO
	.align		4
        /*0018*/ 	.byte	0x04, 0x17
        /*001a*/ 	.short	(.L_14 - .L_13)
.L_13:
        /*001c*/ 	.word	0x00000000
        /*0020*/ 	.short	0x0002
        /*0022*/ 	.short	0x0010
        /*0024*/ 	.byte	0x00, 0xf0, 0x11, 0x00


	//----- nvinfo : EIATTR_KPARAM_INFO
	.align		4
.L_14:
        /*0028*/ 	.byte	0x04, 0x17
        /*002a*/ 	.short	(.L_16 - .L_15)
.L_15:
        /*002c*/ 	.word	0x00000000
        /*0030*/ 	.short	0x0001
        /*0032*/ 	.short	0x0008
        /*0034*/ 	.byte	0x00, 0xf0, 0x21, 0x00


	//----- nvinfo : EIATTR_KPARAM_INFO
	.align		4
.L_16:
        /*0038*/ 	.byte	0x04, 0x17
        /*003a*/ 	.short	(.L_18 - .L_17)
.L_17:
        /*003c*/ 	.word	0x00000000
        /*0040*/ 	.short	0x0000
        /*0042*/ 	.short	0x0000
        /*0044*/ 	.byte	0x00, 0xf0, 0x21, 0x00


	//----- nvinfo : EIATTR_MAXREG_COUNT
	.align		4
.L_18:
        /*0048*/ 	.byte	0x03, 0x1b
        /*004a*/ 	.short	0x00ff


	//----- nvinfo : EIATTR_EXIT_INSTR_OFFSETS
	.align		4
        /*004c*/ 	.byte	0x04, 0x1c
        /*004e*/ 	.short	(.L_20 - .L_19)


	//   ....[0]....
.L_19:
        /*0050*/ 	.word	0x00000930


	//----- nvinfo : EIATTR_MAX_THREADS
	.align		4
.L_20:
        /*0054*/ 	.byte	0x04, 0x05
        /*0056*/ 	.short	(.L_22 - .L_21)
.L_21:
        /*0058*/ 	.word	0x00000080
        /*005c*/ 	.word	0x00000001
        /*0060*/ 	.word	0x00000001


	//----- nvinfo : EIATTR_CRS_STACK_SIZE
	.align		4
.L_22:
        /*0064*/ 	.byte	0x04, 0x1e
        /*0066*/ 	.short	(.L_24 - .L_23)
.L_23:
        /*0068*/ 	.word	0x00000000
.L_24:


//--------------------- .nv.rel.action            --------------------------
	.section	.nv.rel.action,"",@"SHT_CUDA_RELOCINFO"
	.align	8
	.sectionentsize	8
        /*0000*/ 	.byte	0x73, 0x00, 0x00, 0x00, 0x00, 0x00, 0x00, 0x00, 0x00, 0x00, 0x00, 0x11, 0x25, 0x00, 0x05, 0x36


//--------------------- .nv.constant0.triton__0d1d2de --------------------------
	.section	.nv.constant0.triton__0d1d2de,"a",@progbits
	.align	4
.nv.constant0.triton__0d1d2de:
	.zero		372


//--------------------- .text.triton__0d1d2de     --------------------------
	.section	.text.triton__0d1d2de,"ax",@progbits
	.sectioninfo	@"SHI_REGISTERS=21"
	.align	128
        .global         triton__0d1d2de
        .type           triton__0d1d2de,@function
        .size           triton__0d1d2de,(.L_x_13 - triton__0d1d2de)
        .other          triton__0d1d2de,@"STO_CUDA_ENTRY STV_DEFAULT"
triton__0d1d2de:
.text.triton__0d1d2de:
[----:B------:R-:W-:-:S02]  /*0000*/  MOV R1, c[0x0][0x28] ;  /* 0x00000a0000017a02 */ /* 0x000fc40000000f00 */
[----:B------:R-:W0:Y:S01]  /*0010*/  S2R R0, SR_TID.X ;  /* 0x0000000000007919 */ /* 0x000e220000002100 */
[----:B------:R-:W-:Y:S01]  /*0020*/  MOV R5, 0x2 ;  /* 0x0000000200057802 */ /* 0x000fe20000000f00 */
[----:B------:R-:W-:Y:S02]  /*0030*/  ULDC.64 UR4, c[0x0][0x118] ;  /* 0x0000460000047ab9 */ /* 0x000fe40000000a00 */
[----:B------:R-:W1:Y:S01]  /*0040*/  S2R R3, SR_CTAID.X ;  /* 0x0000000000037919 */ /* 0x000e620000002500 */
[----:B0-----:R-:W-:-:S04]  /*0050*/  SHF.L.U32 R0, R0, 0x2, RZ ;  /* 0x0000000200007819 */ /* 0x001fc800000006ff */
[----:B------:R-:W-:-:S04]  /*0060*/  LOP3.LUT R0, R0, 0x1fc, RZ, 0xc0, !PT ;  /* 0x000001fc00007812 */ /* 0x000fc800078ec0ff */
[----:B-1----:R-:W-:-:S05]  /*0070*/  LEA R0, R3, R0, 0x9 ;  /* 0x0000000003007211 */ /* 0x002fca00078e48ff */
[----:B------:R-:W-:-:S05]  /*0080*/  IMAD.WIDE R2, R0, R5, c[0x0][0x160] ;  /* 0x0000580000027625 */ /* 0x000fca00078e0205 */
[----:B------:R-:W2:Y:S01]  /*0090*/  LDG.E.64 R8, [R2.64] ;  /* 0x0000000402087981 */ /* 0x000ea2000c1e1b00 */
[----:B------:R-:W-:-:S06]  /*00a0*/  IMAD.WIDE R4, R0, R5, c[0x0][0x168] ;  /* 0x00005a0000047625 */ /* 0x000fcc00078e0205 */
[----:B------:R-:W5:Y:S01]  /*00b0*/  LDG.E.64 R4, [R4.64] ;  /* 0x0000000404047981 */ /* 0x000f62000c1e1b00 */
[----:B------:R-:W-:Y:S01]  /*00c0*/  BSSY B0, `(.L_x_0) ;  /* 0x0000028000007945 */ /* 0x000fe20003800000 */
[C---:B--2---:R-:W-:Y:S02]  /*00d0*/  SHF.L.U32 R6, R8.reuse, 0x10, RZ ;  /* 0x0000001008067819 */ /* 0x044fe400000006ff */
[----:B------:R-:W-:-:S03]  /*00e0*/  PRMT R8, R8, 0x7632, R8 ;  /* 0x0000763208087816 */ /* 0x000fc60000000008 */
[----:B------:R-:W-:Y:S01]  /*00f0*/  FMUL R7, R6, R6 ;  /* 0x0000000606077220 */ /* 0x000fe20000400000 */
[----:B------:R-:W-:-:S03]  /*0100*/  SHF.L.U32 R8, R8, 0x10, RZ ;  /* 0x0000001008087819 */ /* 0x000fc600000006ff */
[----:B------:R-:W-:Y:S02]  /*0110*/  FMUL R7, R6, R7 ;  /* 0x0000000706077220 */ /* 0x000fe40000400000 */
[C---:B------:R-:W-:Y:S02]  /*0120*/  FMUL R11, R8.reuse, R8 ;  /* 0x00000008080b7220 */ /* 0x040fe40000400000 */
[----:B------:R-:W-:Y:S01]  /*0130*/  FFMA R0, R7, 0.044714998453855514526, R6 ;  /* 0x3d37271307007823 */ /* 0x000fe20000000006 */
[C---:B------:R-:W-:Y:S01]  /*0140*/  SHF.L.U32 R7, R9.reuse, 0x10, RZ ;  /* 0x0000001009077819 */ /* 0x040fe200000006ff */
[----:B------:R-:W-:Y:S01]  /*0150*/  FMUL R11, R8, R11 ;  /* 0x0000000b080b7220 */ /* 0x000fe20000400000 */
[----:B------:R-:W-:Y:S01]  /*0160*/  PRMT R9, R9, 0x7632, R9 ;  /* 0x0000763209097816 */ /* 0x000fe20000000009 */
[----:B------:R-:W-:Y:S02]  /*0170*/  FMUL R14, R0, 0.79788458347320556641 ;  /* 0x3f4c422a000e7820 */ /* 0x000fe40000400000 */
[----:B------:R-:W-:Y:S01]  /*0180*/  FMUL R0, R7, R7 ;  /* 0x0000000707007220 */ /* 0x000fe20000400000 */
[----:B------:R-:W-:Y:S01]  /*0190*/  SHF.L.U32 R9, R9, 0x10, RZ ;  /* 0x0000001009097819 */ /* 0x000fe200000006ff */
[----:B------:R-:W-:Y:S01]  /*01a0*/  FADD.FTZ R16, |R14|, -RZ ;  /* 0x800000ff0e107221 */ /* 0x000fe20000010200 */
[----:B------:R-:W-:Y:S01]  /*01b0*/  FFMA R11, R11, 0.044714998453855514526, R8 ;  /* 0x3d3727130b0b7823 */ /* 0x000fe20000000008 */
[----:B------:R-:W-:-:S02]  /*01c0*/  FMUL R10, R7, R0 ;  /* 0x00000000070a7220 */ /* 0x000fc40000400000 */
[----:B------:R-:W-:Y:S01]  /*01d0*/  FMUL R0, R9, R9 ;  /* 0x0000000909007220 */ /* 0x000fe20000400000 */
[----:B------:R-:W-:Y:S01]  /*01e0*/  FSETP.GE.AND P0, PT, R16, 0.60000002384185791016, PT ;  /* 0x3f19999a1000780b */ /* 0x000fe20003f06000 */
[----:B------:R-:W-:Y:S01]  /*01f0*/  FFMA R13, R10, 0.044714998453855514526, R7 ;  /* 0x3d3727130a0d7823 */ /* 0x000fe20000000007 */
[----:B------:R-:W-:Y:S01]  /*0200*/  FMUL R11, R11, 0.79788458347320556641 ;  /* 0x3f4c422a0b0b7820 */ /* 0x000fe20000400000 */
[----:B------:R-:W-:-:S10]  /*0210*/  FMUL R12, R9, R0 ;  /* 0x00000000090c7220 */ /* 0x000fd40000400000 */
[----:B------:R-:W-:Y:S05]  /*0220*/  @!P0 BRA `(.L_x_1) ;  /* 0x000000a000008947 */ /* 0x000fea0003800000 */
[C---:B------:R-:W-:Y:S01]  /*0230*/  FMUL R0, R16.reuse, 2.8853900432586669922 ;  /* 0x4038aa3b10007820 */ /* 0x040fe20000400000 */
[----:B------:R-:W-:Y:S02]  /*0240*/  MOV R10, 0x3f800000 ;  /* 0x3f800000000a7802 */ /* 0x000fe40000000f00 */
[----:B------:R-:W-:-:S03]  /*0250*/  FSETP.GE.AND P0, PT, R16, 9.010913848876953125, PT ;  /* 0x41102cb41000780b */ /* 0x000fc60003f06000 */
[----:B------:R-:W0:Y:S02]  /*0260*/  MUFU.EX2 R0, R0 ;  /* 0x0000000000007308 */ /* 0x000e240000000800 */
[----:B0-----:R-:W-:-:S06]  /*0270*/  FADD R15, R0, 1 ;  /* 0x3f800000000f7421 */ /* 0x001fcc0000000000 */
[----:B------:R-:W0:Y:S02]  /*0280*/  MUFU.RCP R15, R15 ;  /* 0x0000000f000f7308 */ /* 0x000e240000001000 */
[----:B0-----:R-:W-:-:S05]  /*0290*/  FFMA.FTZ R10, R15, -2, R10 ;  /* 0xc00000000f0a7823 */ /* 0x001fca000001000a */
[----:B------:R-:W-:-:S04]  /*02a0*/  FSEL R17, R10, 1, !P0 ;  /* 0x3f8000000a117808 */ /* 0x000fc80004000000 */
[----:B------:R-:W-:Y:S01]  /*02b0*/  LOP3.LUT R10, R17, 0x80000000, R14, 0xf8, !PT ;  /* 0x80000000110a7812 */ /* 0x000fe200078ef80e */
[----:B------:R-:W-:Y:S05]  /*02c0*/  BRA `(.L_x_2) ;  /* 0x0000007000007947 */ /* 0x000fea0003800000 */
.L_x_1:
[----:B------:R-:W-:Y:S01]  /*02d0*/  MOV R0, 0x3c80f082 ;  /* 0x3c80f08200007802 */ /* 0x000fe20000000f00 */
[----:B------:R-:W-:-:S04]  /*02e0*/  FMUL R15, R14, R14 ;  /* 0x0000000e0e0f7220 */ /* 0x000fc80000400000 */
[----:B------:R-:W-:-:S04]  /*02f0*/  FFMA.FTZ R0, R15, R0, -0.052303962409496307373 ;  /* 0xbd563cae0f007423 */ /* 0x000fc80000010000 */
[----:B------:R-:W-:-:S04]  /*0300*/  FFMA.FTZ R0, R15, R0, 0.1331529766321182251 ;  /* 0x3e0859410f007423 */ /* 0x000fc80000010000 */
[----:B------:R-:W-:-:S04]  /*0310*/  FFMA.FTZ R0, R15, R0, -0.33332768082618713379 ;  /* 0xbeaaa9ed0f007423 */ /* 0x000fc80000010000 */
[----:B------:R-:W-:-:S04]  /*0320*/  FFMA.FTZ R15, R15, R0, RZ ;  /* 0x000000000f0f7223 */ /* 0x000fc800000100ff */
[----:B------:R-:W-:-:S02]  /*0330*/  FFMA.FTZ R10, R14, R15, R14 ;  /* 0x0000000f0e0a7223 */ /* 0x000fc4000001000e */
.L_x_2:
[----:B------:R-:W-:Y:S05]  /*0340*/  BSYNC B0 ;  /* 0x0000000000007941 */ /* 0x000fea0003800000 */
.L_x_0:
[----:B------:R-:W-:Y:S01]  /*0350*/  FADD.FTZ R16, |R11|, -RZ ;  /* 0x800000ff0b107221 */ /* 0x000fe20000010200 */
[----:B------:R-:W-:Y:S01]  /*0360*/  BSSY B0, `(.L_x_3) ;  /* 0x0000016000007945 */ /* 0x000fe20003800000 */
[----:B------:R-:W-:Y:S01]  /*0370*/  FFMA R12, R12, 0.044714998453855514526, R9 ;  /* 0x3d3727130c0c7823 */ /* 0x000fe20000000009 */
[----:B------:R-:W-:Y:S02]  /*0380*/  FMUL R13, R13, 0.79788458347320556641 ;  /* 0x3f4c422a0d0d7820 */ /* 0x000fe40000400000 */
[----:B------:R-:W-:-:S13]  /*0390*/  FSETP.GE.AND P0, PT, R16, 0.60000002384185791016, PT ;  /* 0x3f19999a1000780b */ /* 0x000fda0003f06000 */
        /* <DEDUP_REMOVED lines=11> */
.L_x_4:
[----:B------:R-:W-:Y:S01]  /*0450*/  MOV R0, 0x3c80f082 ;  /* 0x3c80f08200007802 */ /* 0x000fe20000000f00 */
[----:B------:R-:W-:-:S04]  /*0460*/  FMUL R15, R11, R11 ;  /* 0x0000000b0b0f7220 */ /* 0x000fc80000400000 */
[----:B------:R-:W-:-:S04]  /*0470*/  FFMA.FTZ R0, R15, R0, -0.052303962409496307373 ;  /* 0xbd563cae0f007423 */ /* 0x000fc80000010000 */
[----:B------:R-:W-:-:S04]  /*0480*/  FFMA.FTZ R0, R15, R0, 0.1331529766321182251 ;  /* 0x3e0859410f007423 */ /* 0x000fc80000010000 */
[----:B------:R-:W-:-:S04]  /*0490*/  FFMA.FTZ R0, R15, R0, -0.33332768082618713379 ;  /* 0xbeaaa9ed0f007423 */ /* 0x000fc80000010000 */
[----:B------:R-:W-:-:S04]  /*04a0*/  FFMA.FTZ R0, R15, R0, RZ ;  /* 0x000000000f007223 */ /* 0x000fc800000100ff */
[----:B------:R-:W-:-:S02]  /*04b0*/  FFMA.FTZ R11, R11, R0, R11 ;  /* 0x000000000b0b7223 */ /* 0x000fc4000001000b */
.L_x_5:
[----:B------:R-:W-:Y:S05]  /*04c0*/  BSYNC B0 ;  /* 0x0000000000007941 */ /* 0x000fea0003800000 */
.L_x_3:
[----:B------:R-:W-:Y:S01]  /*04d0*/  FADD.FTZ R16, |R13|, -RZ ;  /* 0x800000ff0d107221 */ /* 0x000fe20000010200 */
[----:B------:R-:W-:Y:S01]  /*04e0*/  BSSY B0, `(.L_x_6) ;  /* 0x0000015000007945 */ /* 0x000fe20003800000 */
[----:B------:R-:W-:-:S03]  /*04f0*/  FMUL R12, R12, 0.79788458347320556641 ;  /* 0x3f4c422a0c0c7820 */ /* 0x000fc60000400000 */
        /* <DEDUP_REMOVED lines=12> */
.L_x_7:
[----:B------:R-:W-:Y:S01]  /*05c0*/  MOV R0, 0x3c80f082 ;  /* 0x3c80f08200007802 */ /* 0x000fe20000000f00 */
[----:B------:R-:W-:-:S04]  /*05d0*/  FMUL R15, R13, R13 ;  /* 0x0000000d0d0f7220 */ /* 0x000fc80000400000 */
[----:B------:R-:W-:-:S04]  /*05e0*/  FFMA.FTZ R0, R15, R0, -0.052303962409496307373 ;  /* 0xbd563cae0f007423 */ /* 0x000fc80000010000 */
[----:B------:R-:W-:-:S04]  /*05f0*/  FFMA.FTZ R0, R15, R0, 0.1331529766321182251 ;  /* 0x3e0859410f007423 */ /* 0x000fc80000010000 */
[----:B------:R-:W-:-:S04]  /*0600*/  FFMA.FTZ R0, R15, R0, -0.33332768082618713379 ;  /* 0xbeaaa9ed0f007423 */ /* 0x000fc80000010000 */
[----:B------:R-:W-:-:S04]  /*0610*/  FFMA.FTZ R0, R15, R0, RZ ;  /* 0x000000000f007223 */ /* 0x000fc800000100ff */
[----:B------:R-:W-:-:S02]  /*0620*/  FFMA.FTZ R15, R13, R0, R13 ;  /* 0x000000000d0f7223 */ /* 0x000fc4000001000d */
.L_x_8:
[----:B------:R-:W-:Y:S05]  /*0630*/  BSYNC B0 ;  /* 0x0000000000007941 */ /* 0x000fea0003800000 */
.L_x_6:
[----:B------:R-:W-:Y:S01]  /*0640*/  FADD.FTZ R18, |R12|, -RZ ;  /* 0x800000ff0c127221 */ /* 0x000fe20000010200 */
[----:B-----5:R-:W-:Y:S01]  /*0650*/  PRMT R14, R4, 0x7632, R14 ;  /* 0x00007632040e7816 */ /* 0x020fe2000000000e */
[----:B------:R-:W-:Y:S01]  /*0660*/  BSSY B0, `(.L_x_9) ;  /* 0x0000019000007945 */ /* 0x000fe20003800000 */
[C---:B------:R-:W-:Y:S02]  /*0670*/  PRMT R13, R5.reuse, 0x7632, R13 ;  /* 0x00007632050d7816 */ /* 0x040fe4000000000d */
[----:B------:R-:W-:Y:S02]  /*0680*/  FSETP.GE.AND P0, PT, R18, 0.60000002384185791016, PT ;  /* 0x3f19999a1200780b */ /* 0x000fe40003f06000 */
[----:B------:R-:W-:Y:S02]  /*0690*/  SHF.L.U32 R4, R4, 0x10, RZ ;  /* 0x0000001004047819 */ /* 0x000fe400000006ff */
[----:B------:R-:W-:Y:S02]  /*06a0*/  SHF.L.U32 R5, R5, 0x10, RZ ;  /* 0x0000001005057819 */ /* 0x000fe400000006ff */
[----:B------:R-:W-:-:S02]  /*06b0*/  SHF.L.U32 R14, R14, 0x10, RZ ;  /* 0x000000100e0e7819 */ /* 0x000fc400000006ff */
[----:B------:R-:W-:-:S05]  /*06c0*/  SHF.L.U32 R13, R13, 0x10, RZ ;  /* 0x000000100d0d7819 */ /* 0x000fca00000006ff */
        /* <DEDUP_REMOVED lines=11> */
.L_x_10:
[----:B------:R-:W-:Y:S01]  /*0780*/  MOV R0, 0x3c80f082 ;  /* 0x3c80f08200007802 */ /* 0x000fe20000000f00 */
[----:B------:R-:W-:-:S04]  /*0790*/  FMUL R17, R12, R12 ;  /* 0x0000000c0c117220 */ /* 0x000fc80000400000 */
[----:B------:R-:W-:-:S04]  /*07a0*/  FFMA.FTZ R0, R17, R0, -0.052303962409496307373 ;  /* 0xbd563cae11007423 */ /* 0x000fc80000010000 */
[----:B------:R-:W-:-:S04]  /*07b0*/  FFMA.FTZ R0, R17, R0, 0.1331529766321182251 ;  /* 0x3e08594111007423 */ /* 0x000fc80000010000 */
[----:B------:R-:W-:-:S04]  /*07c0*/  FFMA.FTZ R0, R17, R0, -0.33332768082618713379 ;  /* 0xbeaaa9ed11007423 */ /* 0x000fc80000010000 */
[----:B------:R-:W-:-:S04]  /*07d0*/  FFMA.FTZ R17, R17, R0, RZ ;  /* 0x0000000011117223 */ /* 0x000fc800000100ff */
[----:B------:R-:W-:-:S02]  /*07e0*/  FFMA.FTZ R12, R12, R17, R12 ;  /* 0x000000110c0c7223 */ /* 0x000fc4000001000c */
.L_x_11:
[----:B------:R-:W-:Y:S05]  /*07f0*/  BSYNC B0 ;  /* 0x0000000000007941 */ /* 0x000fea0003800000 */
.L_x_9:
[----:B------:R-:W-:Y:S01]  /*0800*/  FMUL R9, R9, 0.5 ;  /* 0x3f00000009097820 */ /* 0x000fe20000400000 */
[----:B------:R-:W-:Y:S01]  /*0810*/  FMUL R7, R7, 0.5 ;  /* 0x3f00000007077820 */ /* 0x000fe20000400000 */
[----:B------:R-:W-:Y:S01]  /*0820*/  FMUL R8, R8, 0.5 ;  /* 0x3f00000008087820 */ /* 0x000fe20000400000 */
[----:B------:R-:W-:Y:S01]  /*0830*/  FMUL R6, R6, 0.5 ;  /* 0x3f00000006067820 */ /* 0x000fe20000400000 */
[----:B------:R-:W-:Y:S01]  /*0840*/  FADD R17, R10, 1 ;  /* 0x3f8000000a117421 */ /* 0x000fe20000000000 */
[----:B------:R-:W-:Y:S01]  /*0850*/  FADD R11, R11, 1 ;  /* 0x3f8000000b0b7421 */ /* 0x000fe20000000000 */
[----:B------:R-:W-:Y:S01]  /*0860*/  FADD R0, R15, 1 ;  /* 0x3f8000000f007421 */ /* 0x000fe20000000000 */
[----:B------:R-:W-:Y:S01]  /*0870*/  FADD R12, R12, 1 ;  /* 0x3f8000000c0c7421 */ /* 0x000fe20000000000 */
[----:B------:R-:W-:Y:S01]  /*0880*/  FMUL R17, R6, R17 ;  /* 0x0000001106117220 */ /* 0x000fe20000400000 */
[----:B------:R-:W-:Y:S01]  /*0890*/  FMUL R11, R8, R11 ;  /* 0x0000000b080b7220 */ /* 0x000fe20000400000 */
[----:B------:R-:W-:Y:S01]  /*08a0*/  FMUL R0, R7, R0 ;  /* 0x0000000007007220 */ /* 0x000fe20000400000 */
[----:B------:R-:W-:Y:S01]  /*08b0*/  FMUL R12, R9, R12 ;  /* 0x0000000c090c7220 */ /* 0x000fe20000400000 */
[----:B------:R-:W-:Y:S01]  /*08c0*/  FMUL R4, R17, R4 ;  /* 0x0000000411047220 */ /* 0x000fe20000400000 */
[----:B------:R-:W-:Y:S01]  /*08d0*/  FMUL R11, R11, R14 ;  /* 0x0000000e0b0b7220 */ /* 0x000fe20000400000 */
[----:B------:R-:W-:Y:S01]  /*08e0*/  FMUL R0, R0, R5 ;  /* 0x0000000500007220 */ /* 0x000fe20000400000 */
[----:B------:R-:W-:-:S03]  /*08f0*/  FMUL R13, R12, R13 ;  /* 0x0000000d0c0d7220 */ /* 0x000fc60000400000 */
[----:B------:R-:W-:Y:S02]  /*0900*/  F2FP.BF16.F32.PACK_AB R4, R11, R4 ;  /* 0x000000040b04723e */ /* 0x000fe400000010ff */
[----:B------:R-:W-:-:S05]  /*0910*/  F2FP.BF16.F32.PACK_AB R5, R13, R0 ;  /* 0x000000000d05723e */ /* 0x000fca00000010ff */
[----:B------:R-:W-:Y:S01]  /*0920*/  STG.E.64 [R2.64], R4 ;  /* 0x0000000402007986 */ /* 0x000fe2000c101b04 */
[----:B------:R-:W-:Y:S05]  /*0930*/  EXIT ;  /* 0x000000000000794d */ /* 0x000fea0003800000 */
.L_x_12:
[----:B------:R-:W-:-:S00]  /*0940*/  BRA `(.L_x_12) ;  /* 0xfffffff000007947 */ /* 0x000fc0000383ffff */
[----:B------:R-:W-:-:S00]  /*0950*/  NOP ;  /* 0x0000000000007918 */ /* 0x000fc00000000000 */
        /* <DEDUP_REMOVED lines=10> */
.L_x_13:


//--------------------- .nv.global.init           --------------------------
	.section	.nv.global.init,"aw",@progbits
.nv.global.init:
	.type		_$_str,@object
	.size		_$_str,(.L_0 - _$_str)
_$_str:
        /*0000*/ 	.byte	0x5f, 0x5f, 0x43, 0x55, 0x44, 0x41, 0x5f, 0x46, 0x54, 0x5a, 0x00
.L_0:
